	.headerflags	@"EF_CUDA_TEXMODE_UNIFIED EF_CUDA_64BIT_ADDRESS EF_CUDA_ACCELERATORS EF_CUDA_SM90 EF_CUDA_VIRTUAL_SM(EF_CUDA_SM90)"
	.elftype	@"ET_EXEC"


//--------------------- .nv.info                  --------------------------
	.section	.nv.info,"",@"SHT_CUDA_INFO"
	.align	4


	//----- nvinfo : EIATTR_REGCOUNT
	.align		4
        /*0000*/ 	.byte	0x04, 0x2f
        /*0002*/ 	.short	(.L_3 - .L_2)
	.align		4
.L_2:
        /*0004*/ 	.word	index@(triton_poi_fused__native_batch_norm_legit_no_training_36)
        /*0008*/ 	.word	0x00000012


	//----- nvinfo : EIATTR_MIN_STACK_SIZE
	.align		4
.L_3:
        /*000c*/ 	.byte	0x04, 0x12
        /*000e*/ 	.short	(.L_5 - .L_4)
	.align		4
.L_4:
        /*0010*/ 	.word	index@(triton_poi_fused__native_batch_norm_legit_no_training_36)
        /*0014*/ 	.word	0x00000000


	//----- nvinfo : EIATTR_FRAME_SIZE
	.align		4
.L_5:
        /*0018*/ 	.byte	0x04, 0x11
        /*001a*/ 	.short	(.L_7 - .L_6)
	.align		4
.L_6:
        /*001c*/ 	.word	index@(triton_poi_fused__native_batch_norm_legit_no_training_36)
        /*0020*/ 	.word	0x00000000


	//----- nvinfo : EIATTR_MIN_STACK_SIZE
	.align		4
.L_7:
        /*0024*/ 	.byte	0x04, 0x12
        /*0026*/ 	.short	(.L_9 - .L_8)
	.align		4
.L_8:
        /*0028*/ 	.word	index@(triton_poi_fused__native_batch_norm_legit_no_training_36)
        /*002c*/ 	.word	0x00000000
.L_9:


//--------------------- .nv.info.triton_poi_fused__native_batch_norm_legit_no_training_36 --------------------------
	.section	.nv.info.triton_poi_fused__native_batch_norm_legit_no_training_36,"",@"SHT_CUDA_INFO"
	.sectionflags	@""
	.align	4


	//----- nvinfo : EIATTR_CUDA_API_VERSION
	.align		4
        /*0000*/ 	.byte	0x04, 0x37
        /*0002*/ 	.short	(.L_11 - .L_10)
.L_10:
        /*0004*/ 	.word	0x0000007c


	//----- nvinfo : EIATTR_KPARAM_INFO
	.align		4
.L_11:
        /*0008*/ 	.byte	0x04, 0x17
        /*000a*/ 	.short	(.L_13 - .L_12)
.L_12:
        /*000c*/ 	.word	0x00000000
        /*0010*/ 	.short	0x0006
        /*0012*/ 	.short	0x0030
        /*0014*/ 	.byte	0x00, 0xf0, 0x11, 0x00


	//----- nvinfo : EIATTR_KPARAM_INFO
	.align		4
.L_13:
        /*0018*/ 	.byte	0x04, 0x17
        /*001a*/ 	.short	(.L_15 - .L_14)
.L_14:
        /*001c*/ 	.word	0x00000000
        /*0020*/ 	.short	0x0005
        /*0022*/ 	.short	0x0028
        /*0024*/ 	.byte	0x00, 0xf4, 0x21, 0x00


	//----- nvinfo : EIATTR_KPARAM_INFO
	.align		4
.L_15:
        /*0028*/ 	.byte	0x04, 0x17
        /*002a*/ 	.short	(.L_17 - .L_16)
.L_16:
        /*002c*/ 	.word	0x00000000
        /*0030*/ 	.short	0x0004
        /*0032*/ 	.short	0x0020
        /*0034*/ 	.byte	0x00, 0xf4, 0x21, 0x00


	//----- nvinfo : EIATTR_KPARAM_INFO
	.align		4
.L_17:
        /*0038*/ 	.byte	0x04, 0x17
        /*003a*/ 	.short	(.L_19 - .L_18)
.L_18:
        /*003c*/ 	.word	0x00000000
        /*0040*/ 	.short	0x0003
        /*0042*/ 	.short	0x0018
        /*0044*/ 	.byte	0x00, 0xf4, 0x21, 0x00


	//----- nvinfo : EIATTR_KPARAM_INFO
	.align		4
.L_19:
        /*0048*/ 	.byte	0x04, 0x17
        /*004a*/ 	.short	(.L_21 - .L_20)
.L_20:
        /*004c*/ 	.word	0x00000000
        /*0050*/ 	.short	0x0002
        /*0052*/ 	.short	0x0010
        /*0054*/ 	.byte	0x00, 0xf4, 0x21, 0x00


	//----- nvinfo : EIATTR_KPARAM_INFO
	.align		4
.L_21:
        /*0058*/ 	.byte	0x04, 0x17
        /*005a*/ 	.short	(.L_23 - .L_22)
.L_22:
        /*005c*/ 	.word	0x00000000
        /*0060*/ 	.short	0x0001
        /*0062*/ 	.short	0x0008
        /*0064*/ 	.byte	0x00, 0xf4, 0x21, 0x00


	//----- nvinfo : EIATTR_KPARAM_INFO
	.align		4
.L_23:
        /*0068*/ 	.byte	0x04, 0x17
        /*006a*/ 	.short	(.L_25 - .L_24)
.L_24:
        /*006c*/ 	.word	0x00000000
        /*0070*/ 	.short	0x0000
        /*0072*/ 	.short	0x0000
        /*0074*/ 	.byte	0x00, 0xf4, 0x21, 0x00


	//----- nvinfo : EIATTR_SPARSE_MMA_MASK
	.align		4
.L_25:
        /*0078*/ 	.byte	0x03, 0x50
        /*007a*/ 	.short	0x0000


	//----- nvinfo : EIATTR_MAXREG_COUNT
	.align		4
        /*007c*/ 	.byte	0x03, 0x1b
        /*007e*/ 	.short	0x00ff


	//----- nvinfo : EIATTR_EXIT_INSTR_OFFSETS
	.align		4
        /*0080*/ 	.byte	0x04, 0x1c
        /*0082*/ 	.short	(.L_27 - .L_26)


	//   ....[0]....
.L_26:
        /*0084*/ 	.word	0x000002d0


	//   ....[1]....
        /*0088*/ 	.word	0x000002f0


	//----- nvinfo : EIATTR_REQNTID
	.align		4
.L_27:
        /*008c*/ 	.byte	0x04, 0x10
        /*008e*/ 	.short	(.L_29 - .L_28)
.L_28:
        /*0090*/ 	.word	0x00000080
        /*0094*/ 	.word	0x00000001
        /*0098*/ 	.word	0x00000001


	//----- nvinfo : EIATTR_CBANK_PARAM_SIZE
	.align		4
.L_29:
        /*009c*/ 	.byte	0x03, 0x19
        /*009e*/ 	.short	0x0034


	//----- nvinfo : EIATTR_PARAM_CBANK
	.align		4
        /*00a0*/ 	.byte	0x04, 0x0a
        /*00a2*/ 	.short	(.L_31 - .L_30)
	.align		4
.L_30:
        /*00a4*/ 	.word	index@(.nv.constant0.triton_poi_fused__native_batch_norm_legit_no_training_36)
        /*00a8*/ 	.short	0x0210
        /*00aa*/ 	.short	0x0034


	//----- nvinfo : EIATTR_SW_WAR
	.align		4
.L_31:
        /*00ac*/ 	.byte	0x04, 0x36
        /*00ae*/ 	.short	(.L_33 - .L_32)
.L_32:
        /*00b0*/ 	.word	0x00000008
.L_33:


//--------------------- .nv.callgraph             --------------------------
	.section	.nv.callgraph,"",@"SHT_CUDA_CALLGRAPH"
	.align	4
	.sectionentsize	8
	.align		4
        /*0000*/ 	.word	0x00000000
	.align		4
        /*0004*/ 	.word	0xffffffff
	.align		4
        /*0008*/ 	.word	0x00000000
	.align		4
        /*000c*/ 	.word	0xfffffffe
	.align		4
        /*0010*/ 	.word	0x00000000
	.align		4
        /*0014*/ 	.word	0xfffffffd
	.align		4
        /*0018*/ 	.word	0x00000000
	.align		4
        /*001c*/ 	.word	0xfffffffc


//--------------------- .nv.constant4             --------------------------
	.section	.nv.constant4,"a",@progbits
	.align	8
	.align		8
.nv.constant4:
        /*0000*/ 	.dword	_$_str
	.align		8
        /*0008*/ 	.dword	_$_str_$_2


//--------------------- .text.triton_poi_fused__native_batch_norm_legit_no_training_36 --------------------------
	.section	.text.triton_poi_fused__native_batch_norm_legit_no_training_36,"ax",@progbits
	.align	128
        .global         triton_poi_fused__native_batch_norm_legit_no_training_36
        .type           triton_poi_fused__native_batch_norm_legit_no_training_36,@function
        .size           triton_poi_fused__native_batch_norm_legit_no_training_36,(.L_x_1 - triton_poi_fused__native_batch_norm_legit_no_training_36)
        .other          triton_poi_fused__native_batch_norm_legit_no_training_36,@"STO_CUDA_ENTRY STV_DEFAULT"
triton_poi_fused__native_batch_norm_legit_no_training_36:
.text.triton_poi_fused__native_batch_norm_legit_no_training_36:
[----:B------:R-:W0:Y:S01]  /*0000*/  LDC R1, c[0x0][0x28] ;  /* 0x00000a00ff017b82 */ /* 0x000e220000000800 */
[----:B------:R-:W1:Y:S07]  /*0010*/  S2R R0, SR_TID.X ;  /* 0x0000000000007919 */ /* 0x000e6e0000002100 */
[----:B------:R-:W2:Y:S01]  /*0020*/  LDC.64 R8, c[0x0][0x220] ;  /* 0x00008800ff087b82 */ /* 0x000ea20000000a00 */
[----:B------:R-:W-:Y:S01]  /*0030*/  HFMA2.MMA R14, -RZ, RZ, 0, 0 ;  /* 0x00000000ff0e7435 */ /* 0x000fe200000001ff */
[----:B------:R-:W-:Y:S01]  /*0040*/  ULDC.64 UR4, c[0x0][0x208] ;  /* 0x0000820000047ab9 */ /* 0x000fe20000000a00 */
[----:B------:R-:W3:Y:S05]  /*0050*/  S2R R3, SR_CTAID.X ;  /* 0x0000000000037919 */ /* 0x000eea0000002500 */
[----:B------:R-:W4:Y:S08]  /*0060*/  LDC.64 R4, c[0x0][0x210] ;  /* 0x00008400ff047b82 */ /* 0x000f300000000a00 */
[----:B------:R-:W5:Y:S08]  /*0070*/  LDC.64 R6, c[0x0][0x218] ;  /* 0x00008600ff067b82 */ /* 0x000f700000000a00 */
[----:B------:R-:W5:Y:S01]  /*0080*/  LDC.64 R10, c[0x0][0x228] ;  /* 0x00008a00ff0a7b82 */ /* 0x000f620000000a00 */
[----:B-1----:R-:W-:-:S07]  /*0090*/  LOP3.LUT R0, R0, 0x7f, RZ, 0xc0, !PT ;  /* 0x0000007f00007812 */ /* 0x002fce00078ec0ff */
[----:B------:R-:W1:Y:S01]  /*00a0*/  LDC.64 R12, c[0x0][0x230] ;  /* 0x00008c00ff0c7b82 */ /* 0x000e620000000a00 */
[----:B---3--:R-:W-:-:S04]  /*00b0*/  LEA R0, R3, R0, 0x7 ;  /* 0x0000000003007211 */ /* 0x008fc800078e38ff */
[C---:B------:R-:W-:Y:S01]  /*00c0*/  ISETP.GE.AND P2, PT, R0.reuse, 0x6c00, PT ;  /* 0x00006c000000780c */ /* 0x040fe20003f46270 */
[----:B------:R-:W-:-:S05]  /*00d0*/  IMAD.HI R2, R0, 0x4bda12f7, RZ ;  /* 0x4bda12f700027827 */ /* 0x000fca00078e02ff */
[----:B------:R-:W-:-:S04]  /*00e0*/  SHF.R.U32.HI R3, RZ, 0x1f, R2 ;  /* 0x0000001fff037819 */ /* 0x000fc80000011602 */
[----:B------:R-:W-:-:S05]  /*00f0*/  LEA.HI.SX32 R3, R2, R3, 0x19 ;  /* 0x0000000302037211 */ /* 0x000fca00078fcaff */
[----:B------:R-:W-:-:S04]  /*0100*/  IMAD R15, R3, -0x1b0, R0 ;  /* 0xfffffe50030f7824 */ /* 0x000fc800078e0200 */
[----:B--2---:R-:W-:-:S05]  /*0110*/  IMAD.WIDE R8, R15, 0x4, R8 ;  /* 0x000000040f087825 */ /* 0x004fca00078e0208 */
[----:B------:R2:W3:Y:S01]  /*0120*/  @!P2 LDG.E.EL R14, desc[UR4][R8.64] ;  /* 0x00000004080ea981 */ /* 0x0004e2000c2e1900 */
[----:B------:R-:W-:Y:S01]  /*0130*/  CS2R R2, SRZ ;  /* 0x0000000000027805 */ /* 0x000fe2000001ff00 */
[----:B----4-:R-:W-:-:S04]  /*0140*/  IMAD.WIDE R4, R0, 0x4, R4 ;  /* 0x0000000400047825 */ /* 0x010fc800078e0204 */
[C---:B-----5:R-:W-:Y:S01]  /*0150*/  IMAD.WIDE R6, R15.reuse, 0x4, R6 ;  /* 0x000000040f067825 */ /* 0x060fe200078e0206 */
[----:B------:R4:W5:Y:S03]  /*0160*/  @!P2 LDG.E R2, desc[UR4][R4.64] ;  /* 0x000000040402a981 */ /* 0x000966000c1e1900 */
[C---:B0-2---:R-:W-:Y:S01]  /*0170*/  IMAD.WIDE R8, R15.reuse, 0x4, R10 ;  /* 0x000000040f087825 */ /* 0x045fe200078e020a */
[----:B------:R0:W5:Y:S03]  /*0180*/  @!P2 LDG.E.EL R3, desc[UR4][R6.64] ;  /* 0x000000040603a981 */ /* 0x000166000c2e1900 */
[----:B-1----:R-:W-:Y:S01]  /*0190*/  IMAD.WIDE R10, R15, 0x4, R12 ;  /* 0x000000040f0a7825 */ /* 0x002fe200078e020c */
[----:B------:R-:W-:Y:S01]  /*01a0*/  CS2R R12, SRZ ;  /* 0x00000000000c7805 */ /* 0x000fe2000001ff00 */
[----:B----4-:R-:W1:Y:S05]  /*01b0*/  LDC.64 R4, c[0x0][0x238] ;  /* 0x00008e00ff047b82 */ /* 0x010e6a0000000a00 */
[----:B------:R-:W2:Y:S04]  /*01c0*/  @!P2 LDG.E.EL R12, desc[UR4][R8.64] ;  /* 0x00000004080ca981 */ /* 0x000ea8000c2e1900 */
[----:B------:R-:W2:Y:S01]  /*01d0*/  @!P2 LDG.E.EL R13, desc[UR4][R10.64] ;  /* 0x000000040a0da981 */ /* 0x000ea2000c2e1900 */
[----:B0-----:R-:W-:Y:S01]  /*01e0*/  MOV R6, 0x3e800000 ;  /* 0x3e80000000067802 */ /* 0x001fe20000000f00 */
[----:B---3--:R-:W-:-:S04]  /*01f0*/  FADD R14, R14, 9.9999997473787516356e-06 ;  /* 0x3727c5ac0e0e7421 */ /* 0x008fc80000000000 */
[----:B------:R-:W0:Y:S01]  /*0200*/  MUFU.SQRT R15, R14 ;  /* 0x0000000e000f7308 */ /* 0x000e220000002000 */
[----:B-----5:R-:W-:Y:S01]  /*0210*/  FADD R2, -R3, R2 ;  /* 0x0000000203027221 */ /* 0x020fe20000000100 */
[C---:B0-----:R-:W-:Y:S02]  /*0220*/  FSETP.GT.AND P0, PT, R15.reuse, 8.50705917302346158658e+37, PT ;  /* 0x7e8000000f00780b */ /* 0x041fe40003f04000 */
[----:B------:R-:W-:Y:S02]  /*0230*/  FSETP.GEU.AND P1, PT, R15, 1.175494350822287508e-38, PT ;  /* 0x008000000f00780b */ /* 0x000fe40003f2e000 */
[----:B------:R-:W-:-:S09]  /*0240*/  FSEL R6, R6, 1, P0 ;  /* 0x3f80000006067808 */ /* 0x000fd20000000000 */
[----:B------:R-:W-:Y:S02]  /*0250*/  @P0 FMUL R15, R15, 0.25 ;  /* 0x3e8000000f0f0820 */ /* 0x000fe40000400000 */
[----:B------:R-:W-:Y:S02]  /*0260*/  @!P1 FMUL R6, R6, 16777216 ;  /* 0x4b80000006069820 */ /* 0x000fe40000400000 */
[----:B------:R-:W-:-:S06]  /*0270*/  @!P1 FMUL R15, R15, 16777216 ;  /* 0x4b8000000f0f9820 */ /* 0x000fcc0000400000 */
[----:B------:R-:W0:Y:S02]  /*0280*/  MUFU.RCP R15, R15 ;  /* 0x0000000f000f7308 */ /* 0x000e240000001000 */
[----:B0-----:R-:W-:-:S04]  /*0290*/  FMUL R3, R15, R6 ;  /* 0x000000060f037220 */ /* 0x001fc80000400000 */
[----:B------:R-:W-:Y:S01]  /*02a0*/  FMUL R6, R2, R3 ;  /* 0x0000000302067220 */ /* 0x000fe20000400000 */
[----:B-1----:R-:W-:-:S04]  /*02b0*/  IMAD.WIDE R2, R0, 0x4, R4 ;  /* 0x0000000400027825 */ /* 0x002fc800078e0204 */
[----:B--2---:R-:W-:Y:S01]  /*02c0*/  FFMA R13, R6, R12, R13 ;  /* 0x0000000c060d7223 */ /* 0x004fe2000000000d */
[----:B------:R-:W-:Y:S06]  /*02d0*/  @P2 EXIT ;  /* 0x000000000000294d */ /* 0x000fec0003800000 */
[----:B------:R-:W-:Y:S01]  /*02e0*/  STG.E desc[UR4][R2.64], R13 ;  /* 0x0000000d02007986 */ /* 0x000fe2000c101904 */
[----:B------:R-:W-:Y:S05]  /*02f0*/  EXIT ;  /* 0x000000000000794d */ /* 0x000fea0003800000 */
.L_x_0:
[----:B------:R-:W-:-:S00]  /*0300*/  BRA `(.L_x_0) ;  /* 0xfffffffc00fc7947 */ /* 0x000fc0000383ffff */
[----:B------:R-:W-:-:S00]  /*0310*/  NOP ;  /* 0x0000000000007918 */ /* 0x000fc00000000000 */
        /* <DEDUP_REMOVED lines=14> */
.L_x_1:


//--------------------- .nv.global.init           --------------------------
	.section	.nv.global.init,"aw",@progbits
.nv.global.init:
	.type		_$_str,@object
	.size		_$_str,(_$_str_$_2 - _$_str)
_$_str:
        /*0000*/ 	.byte	0x5f, 0x5f, 0x43, 0x55, 0x44, 0x41, 0x5f, 0x46, 0x54, 0x5a, 0x00
	.type		_$_str_$_2,@object
	.size		_$_str_$_2,(.L_1 - _$_str_$_2)
_$_str_$_2:
        /*000b*/ 	.byte	0x5f, 0x5f, 0x43, 0x55, 0x44, 0x41, 0x5f, 0x50, 0x52, 0x45, 0x43, 0x5f, 0x53, 0x51, 0x52, 0x54
        /*001b*/ 	.byte	0x00
.L_1:


//--------------------- .nv.constant0.triton_poi_fused__native_batch_norm_legit_no_training_36 --------------------------
	.section	.nv.constant0.triton_poi_fused__native_batch_norm_legit_no_training_36,"a",@progbits
	.sectionflags	@""
	.align	4
.nv.constant0.triton_poi_fused__native_batch_norm_legit_no_training_36:
	.zero		580
